	.headerflags	@"EF_CUDA_TEXMODE_UNIFIED EF_CUDA_64BIT_ADDRESS EF_CUDA_ACCELERATORS EF_CUDA_SM90 EF_CUDA_VIRTUAL_SM(EF_CUDA_SM90)"
	.elftype	@"ET_EXEC"


//--------------------- .nv.info                  --------------------------
	.section	.nv.info,"",@"SHT_CUDA_INFO"
	.align	4


	//----- nvinfo : EIATTR_REGCOUNT
	.align		4
        /*0000*/ 	.byte	0x04, 0x2f
        /*0002*/ 	.short	(.L_3 - .L_2)
	.align		4
.L_2:
        /*0004*/ 	.word	index@(triton_poi_fused__native_batch_norm_legit_no_training_add_relu_20)
        /*0008*/ 	.word	0x00000020


	//----- nvinfo : EIATTR_MIN_STACK_SIZE
	.align		4
.L_3:
        /*000c*/ 	.byte	0x04, 0x12
        /*000e*/ 	.short	(.L_5 - .L_4)
	.align		4
.L_4:
        /*0010*/ 	.word	index@(triton_poi_fused__native_batch_norm_legit_no_training_add_relu_20)
        /*0014*/ 	.word	0x00000000


	//----- nvinfo : EIATTR_FRAME_SIZE
	.align		4
.L_5:
        /*0018*/ 	.byte	0x04, 0x11
        /*001a*/ 	.short	(.L_7 - .L_6)
	.align		4
.L_6:
        /*001c*/ 	.word	index@(triton_poi_fused__native_batch_norm_legit_no_training_add_relu_20)
        /*0020*/ 	.word	0x00000000


	//----- nvinfo : EIATTR_MIN_STACK_SIZE
	.align		4
.L_7:
        /*0024*/ 	.byte	0x04, 0x12
        /*0026*/ 	.short	(.L_9 - .L_8)
	.align		4
.L_8:
        /*0028*/ 	.word	index@(triton_poi_fused__native_batch_norm_legit_no_training_add_relu_20)
        /*002c*/ 	.word	0x00000000
.L_9:


//--------------------- .nv.info.triton_poi_fused__native_batch_norm_legit_no_training_add_relu_20 --------------------------
	.section	.nv.info.triton_poi_fused__native_batch_norm_legit_no_training_add_relu_20,"",@"SHT_CUDA_INFO"
	.sectionflags	@""
	.align	4


	//----- nvinfo : EIATTR_CUDA_API_VERSION
	.align		4
        /*0000*/ 	.byte	0x04, 0x37
        /*0002*/ 	.short	(.L_11 - .L_10)
.L_10:
        /*0004*/ 	.word	0x0000007c


	//----- nvinfo : EIATTR_KPARAM_INFO
	.align		4
.L_11:
        /*0008*/ 	.byte	0x04, 0x17
        /*000a*/ 	.short	(.L_13 - .L_12)
.L_12:
        /*000c*/ 	.word	0x00000000
        /*0010*/ 	.short	0x000b
        /*0012*/ 	.short	0x0058
        /*0014*/ 	.byte	0x00, 0xf0, 0x11, 0x00


	//----- nvinfo : EIATTR_KPARAM_INFO
	.align		4
.L_13:
        /*0018*/ 	.byte	0x04, 0x17
        /*001a*/ 	.short	(.L_15 - .L_14)
.L_14:
        /*001c*/ 	.word	0x00000000
        /*0020*/ 	.short	0x000a
        /*0022*/ 	.short	0x0050
        /*0024*/ 	.byte	0x00, 0xf4, 0x21, 0x00


	//----- nvinfo : EIATTR_KPARAM_INFO
	.align		4
.L_15:
        /*0028*/ 	.byte	0x04, 0x17
        /*002a*/ 	.short	(.L_17 - .L_16)
.L_16:
        /*002c*/ 	.word	0x00000000
        /*0030*/ 	.short	0x0009
        /*0032*/ 	.short	0x0048
        /*0034*/ 	.byte	0x00, 0xf4, 0x21, 0x00


	//----- nvinfo : EIATTR_KPARAM_INFO
	.align		4
.L_17:
        /*0038*/ 	.byte	0x04, 0x17
        /*003a*/ 	.short	(.L_19 - .L_18)
.L_18:
        /*003c*/ 	.word	0x00000000
        /*0040*/ 	.short	0x0008
        /*0042*/ 	.short	0x0040
        /*0044*/ 	.byte	0x00, 0xf4, 0x21, 0x00


	//----- nvinfo : EIATTR_KPARAM_INFO
	.align		4
.L_19:
        /*0048*/ 	.byte	0x04, 0x17
        /*004a*/ 	.short	(.L_21 - .L_20)
.L_20:
        /*004c*/ 	.word	0x00000000
        /*0050*/ 	.short	0x0007
        /*0052*/ 	.short	0x0038
        /*0054*/ 	.byte	0x00, 0xf4, 0x21, 0x00


	//----- nvinfo : EIATTR_KPARAM_INFO
	.align		4
.L_21:
        /*0058*/ 	.byte	0x04, 0x17
        /*005a*/ 	.short	(.L_23 - .L_22)
.L_22:
        /*005c*/ 	.word	0x00000000
        /*0060*/ 	.short	0x0006
        /*0062*/ 	.short	0x0030
        /*0064*/ 	.byte	0x00, 0xf4, 0x21, 0x00


	//----- nvinfo : EIATTR_KPARAM_INFO
	.align		4
.L_23:
        /*0068*/ 	.byte	0x04, 0x17
        /*006a*/ 	.short	(.L_25 - .L_24)
.L_24:
        /*006c*/ 	.word	0x00000000
        /*0070*/ 	.short	0x0005
        /*0072*/ 	.short	0x0028
        /*0074*/ 	.byte	0x00, 0xf4, 0x21, 0x00


	//----- nvinfo : EIATTR_KPARAM_INFO
	.align		4
.L_25:
        /*0078*/ 	.byte	0x04, 0x17
        /*007a*/ 	.short	(.L_27 - .L_26)
.L_26:
        /*007c*/ 	.word	0x00000000
        /*0080*/ 	.short	0x0004
        /*0082*/ 	.short	0x0020
        /*0084*/ 	.byte	0x00, 0xf4, 0x21, 0x00


	//----- nvinfo : EIATTR_KPARAM_INFO
	.align		4
.L_27:
        /*0088*/ 	.byte	0x04, 0x17
        /*008a*/ 	.short	(.L_29 - .L_28)
.L_28:
        /*008c*/ 	.word	0x00000000
        /*0090*/ 	.short	0x0003
        /*0092*/ 	.short	0x0018
        /*0094*/ 	.byte	0x00, 0xf4, 0x21, 0x00


	//----- nvinfo : EIATTR_KPARAM_INFO
	.align		4
.L_29:
        /*0098*/ 	.byte	0x04, 0x17
        /*009a*/ 	.short	(.L_31 - .L_30)
.L_30:
        /*009c*/ 	.word	0x00000000
        /*00a0*/ 	.short	0x0002
        /*00a2*/ 	.short	0x0010
        /*00a4*/ 	.byte	0x00, 0xf4, 0x21, 0x00


	//----- nvinfo : EIATTR_KPARAM_INFO
	.align		4
.L_31:
        /*00a8*/ 	.byte	0x04, 0x17
        /*00aa*/ 	.short	(.L_33 - .L_32)
.L_32:
        /*00ac*/ 	.word	0x00000000
        /*00b0*/ 	.short	0x0001
        /*00b2*/ 	.short	0x0008
        /*00b4*/ 	.byte	0x00, 0xf4, 0x21, 0x00


	//----- nvinfo : EIATTR_KPARAM_INFO
	.align		4
.L_33:
        /*00b8*/ 	.byte	0x04, 0x17
        /*00ba*/ 	.short	(.L_35 - .L_34)
.L_34:
        /*00bc*/ 	.word	0x00000000
        /*00c0*/ 	.short	0x0000
        /*00c2*/ 	.short	0x0000
        /*00c4*/ 	.byte	0x00, 0xf4, 0x21, 0x00


	//----- nvinfo : EIATTR_SPARSE_MMA_MASK
	.align		4
.L_35:
        /*00c8*/ 	.byte	0x03, 0x50
        /*00ca*/ 	.short	0x0000


	//----- nvinfo : EIATTR_MAXREG_COUNT
	.align		4
        /*00cc*/ 	.byte	0x03, 0x1b
        /*00ce*/ 	.short	0x00ff


	//----- nvinfo : EIATTR_EXIT_INSTR_OFFSETS
	.align		4
        /*00d0*/ 	.byte	0x04, 0x1c
        /*00d2*/ 	.short	(.L_37 - .L_36)


	//   ....[0]....
.L_36:
        /*00d4*/ 	.word	0x00000680


	//----- nvinfo : EIATTR_REQNTID
	.align		4
.L_37:
        /*00d8*/ 	.byte	0x04, 0x10
        /*00da*/ 	.short	(.L_39 - .L_38)
.L_38:
        /*00dc*/ 	.word	0x00000080
        /*00e0*/ 	.word	0x00000001
        /*00e4*/ 	.word	0x00000001


	//----- nvinfo : EIATTR_CBANK_PARAM_SIZE
	.align		4
.L_39:
        /*00e8*/ 	.byte	0x03, 0x19
        /*00ea*/ 	.short	0x005c


	//----- nvinfo : EIATTR_PARAM_CBANK
	.align		4
        /*00ec*/ 	.byte	0x04, 0x0a
        /*00ee*/ 	.short	(.L_41 - .L_40)
	.align		4
.L_40:
        /*00f0*/ 	.word	index@(.nv.constant0.triton_poi_fused__native_batch_norm_legit_no_training_add_relu_20)
        /*00f4*/ 	.short	0x0210
        /*00f6*/ 	.short	0x005c


	//----- nvinfo : EIATTR_SW_WAR
	.align		4
.L_41:
        /*00f8*/ 	.byte	0x04, 0x36
        /*00fa*/ 	.short	(.L_43 - .L_42)
.L_42:
        /*00fc*/ 	.word	0x00000008
.L_43:


//--------------------- .nv.callgraph             --------------------------
	.section	.nv.callgraph,"",@"SHT_CUDA_CALLGRAPH"
	.align	4
	.sectionentsize	8
	.align		4
        /*0000*/ 	.word	0x00000000
	.align		4
        /*0004*/ 	.word	0xffffffff
	.align		4
        /*0008*/ 	.word	0x00000000
	.align		4
        /*000c*/ 	.word	0xfffffffe
	.align		4
        /*0010*/ 	.word	0x00000000
	.align		4
        /*0014*/ 	.word	0xfffffffd
	.align		4
        /*0018*/ 	.word	0x00000000
	.align		4
        /*001c*/ 	.word	0xfffffffc


//--------------------- .nv.constant4             --------------------------
	.section	.nv.constant4,"a",@progbits
	.align	8
	.align		8
.nv.constant4:
        /*0000*/ 	.dword	_$_str
	.align		8
        /*0008*/ 	.dword	_$_str_$_2


//--------------------- .text.triton_poi_fused__native_batch_norm_legit_no_training_add_relu_20 --------------------------
	.section	.text.triton_poi_fused__native_batch_norm_legit_no_training_add_relu_20,"ax",@progbits
	.align	128
        .global         triton_poi_fused__native_batch_norm_legit_no_training_add_relu_20
        .type           triton_poi_fused__native_batch_norm_legit_no_training_add_relu_20,@function
        .size           triton_poi_fused__native_batch_norm_legit_no_training_add_relu_20,(.L_x_1 - triton_poi_fused__native_batch_norm_legit_no_training_add_relu_20)
        .other          triton_poi_fused__native_batch_norm_legit_no_training_add_relu_20,@"STO_CUDA_ENTRY STV_DEFAULT"
triton_poi_fused__native_batch_norm_legit_no_training_add_relu_20:
.text.triton_poi_fused__native_batch_norm_legit_no_training_add_relu_20:
[----:B------:R-:W-:Y:S01]  /*0000*/  LDC R1, c[0x0][0x28] ;  /* 0x00000a00ff017b82 */ /* 0x000fe20000000800 */
[----:B------:R-:W1:Y:S07]  /*0010*/  S2R R0, SR_TID.X ;  /* 0x0000000000007919 */ /* 0x000e6e0000002100 */
[----:B------:R-:W2:Y:S01]  /*0020*/  LDC.64 R6, c[0x0][0x228] ;  /* 0x00008a00ff067b82 */ /* 0x000ea20000000a00 */
[----:B------:R-:W-:Y:S01]  /*0030*/  ULDC.64 UR4, c[0x0][0x208] ;  /* 0x0000820000047ab9 */ /* 0x000fe20000000a00 */
[----:B------:R-:W3:Y:S06]  /*0040*/  S2R R5, SR_CTAID.X ;  /* 0x0000000000057919 */ /* 0x000eec0000002500 */
[----:B------:R-:W4:Y:S08]  /*0050*/  LDC.64 R12, c[0x0][0x218] ;  /* 0x00008600ff0c7b82 */ /* 0x000f300000000a00 */
[----:B------:R-:W5:Y:S08]  /*0060*/  LDC.64 R14, c[0x0][0x240] ;  /* 0x00009000ff0e7b82 */ /* 0x000f700000000a00 */
[----:B------:R-:W4:Y:S01]  /*0070*/  LDC.64 R16, c[0x0][0x220] ;  /* 0x00008800ff107b82 */ /* 0x000f220000000a00 */
[----:B-1----:R-:W-:-:S07]  /*0080*/  SHF.L.U32 R0, R0, 0x1, RZ ;  /* 0x0000000100007819 */ /* 0x002fce00000006ff */
[----:B------:R-:W1:Y:S01]  /*0090*/  LDC.64 R18, c[0x0][0x248] ;  /* 0x00009200ff127b82 */ /* 0x000e620000000a00 */
[----:B---3--:R-:W-:Y:S02]  /*00a0*/  SHF.R.S32.HI R3, RZ, 0x17, R5 ;  /* 0x00000017ff037819 */ /* 0x008fe40000011405 */
[----:B------:R-:W-:Y:S02]  /*00b0*/  LOP3.LUT R0, R0, 0xfe, RZ, 0xc0, !PT ;  /* 0x000000fe00007812 */ /* 0x000fe400078ec0ff */
[----:B------:R-:W-:-:S03]  /*00c0*/  SGXT R3, R3, 0x1 ;  /* 0x000000010303781a */ /* 0x000fc60000000200 */
[----:B------:R-:W3:Y:S01]  /*00d0*/  LDC.64 R8, c[0x0][0x238] ;  /* 0x00008e00ff087b82 */ /* 0x000ee20000000a00 */
[----:B------:R-:W-:-:S04]  /*00e0*/  LEA R0, R5, R0, 0x8 ;  /* 0x0000000005007211 */ /* 0x000fc800078e40ff */
[----:B------:R-:W-:-:S03]  /*00f0*/  LEA.HI R4, R3, R0, RZ, 0xa ;  /* 0x0000000003047211 */ /* 0x000fc600078f50ff */
[----:B------:R-:W1:Y:S01]  /*0100*/  LDC.64 R2, c[0x0][0x250] ;  /* 0x00009400ff027b82 */ /* 0x000e620000000a00 */
[----:B------:R-:W-:-:S04]  /*0110*/  LOP3.LUT R21, R4, 0xfffffc00, RZ, 0xc0, !PT ;  /* 0xfffffc0004157812 */ /* 0x000fc800078ec0ff */
[----:B------:R-:W-:-:S03]  /*0120*/  IADD3 R21, R0, -R21, RZ ;  /* 0x8000001500157210 */ /* 0x000fc60007ffe0ff */
[----:B------:R-:W3:Y:S02]  /*0130*/  LDC.64 R22, c[0x0][0x230] ;  /* 0x00008c00ff167b82 */ /* 0x000ee40000000a00 */
[----:B--2---:R-:W-:-:S06]  /*0140*/  IMAD.WIDE R6, R21, 0x4, R6 ;  /* 0x0000000415067825 */ /* 0x004fcc00078e0206 */
[----:B------:R-:W2:Y:S01]  /*0150*/  LDG.E.EL.64 R6, desc[UR4][R6.64] ;  /* 0x0000000406067981 */ /* 0x000ea2000c2e1b00 */
[----:B------:R-:W3:Y:S01]  /*0160*/  LDC.64 R10, c[0x0][0x258] ;  /* 0x00009600ff0a7b82 */ /* 0x000ee20000000a00 */
[----:B01----:R-:W-:-:S07]  /*0170*/  IMAD.WIDE R2, R21, 0x4, R2 ;  /* 0x0000000415027825 */ /* 0x003fce00078e0202 */
[----:B------:R-:W0:Y:S01]  /*0180*/  LDC.64 R4, c[0x0][0x260] ;  /* 0x00009800ff047b82 */ /* 0x000e220000000a00 */
[----:B------:R-:W2:Y:S01]  /*0190*/  LDG.E.EL.64 R2, desc[UR4][R2.64] ;  /* 0x0000000402027981 */ /* 0x000ea2000c2e1b00 */
[----:B----4-:R-:W-:-:S04]  /*01a0*/  IMAD.WIDE R12, R0, 0x4, R12 ;  /* 0x00000004000c7825 */ /* 0x010fc800078e020c */
[----:B-----5:R-:W-:Y:S02]  /*01b0*/  IMAD.WIDE R14, R0, 0x4, R14 ;  /* 0x00000004000e7825 */ /* 0x020fe400078e020e */
[----:B------:R-:W4:Y:S02]  /*01c0*/  LDG.E.64 R12, desc[UR4][R12.64] ;  /* 0x000000040c0c7981 */ /* 0x000f24000c1e1b00 */
[C---:B------:R-:W-:Y:S02]  /*01d0*/  IMAD.WIDE R16, R21.reuse, 0x4, R16 ;  /* 0x0000000415107825 */ /* 0x040fe400078e0210 */
[----:B------:R-:W5:Y:S02]  /*01e0*/  LDG.E.64 R14, desc[UR4][R14.64] ;  /* 0x000000040e0e7981 */ /* 0x000f64000c1e1b00 */
[C---:B------:R-:W-:Y:S02]  /*01f0*/  IMAD.WIDE R18, R21.reuse, 0x4, R18 ;  /* 0x0000000415127825 */ /* 0x040fe400078e0212 */
[----:B------:R-:W4:Y:S02]  /*0200*/  LDG.E.EL.64 R16, desc[UR4][R16.64] ;  /* 0x0000000410107981 */ /* 0x000f24000c2e1b00 */
[----:B---3--:R-:W-:-:S02]  /*0210*/  IMAD.WIDE R24, R21, 0x4, R8 ;  /* 0x0000000415187825 */ /* 0x008fc400078e0208 */
[----:B------:R-:W5:Y:S02]  /*0220*/  LDG.E.EL.64 R18, desc[UR4][R18.64] ;  /* 0x0000000412127981 */ /* 0x000f64000c2e1b00 */
[----:B------:R-:W-:-:S04]  /*0230*/  IMAD.WIDE R22, R21, 0x4, R22 ;  /* 0x0000000415167825 */ /* 0x000fc800078e0216 */
[C---:B------:R-:W-:Y:S02]  /*0240*/  IMAD.WIDE R10, R21.reuse, 0x4, R10 ;  /* 0x00000004150a7825 */ /* 0x040fe400078e020a */
[----:B------:R-:W3:Y:S02]  /*0250*/  LDG.E.EL.64 R22, desc[UR4][R22.64] ;  /* 0x0000000416167981 */ /* 0x000ee4000c2e1b00 */
[----:B0-----:R-:W-:Y:S02]  /*0260*/  IMAD.WIDE R8, R21, 0x4, R4 ;  /* 0x0000000415087825 */ /* 0x001fe400078e0204 */
[----:B------:R0:W3:Y:S04]  /*0270*/  LDG.E.EL.64 R4, desc[UR4][R24.64] ;  /* 0x0000000418047981 */ /* 0x0000e8000c2e1b00 */
[----:B------:R-:W3:Y:S04]  /*0280*/  LDG.E.EL.64 R10, desc[UR4][R10.64] ;  /* 0x000000040a0a7981 */ /* 0x000ee8000c2e1b00 */
[----:B------:R-:W3:Y:S01]  /*0290*/  LDG.E.EL.64 R8, desc[UR4][R8.64] ;  /* 0x0000000408087981 */ /* 0x000ee2000c2e1b00 */
[----:B--2---:R-:W-:Y:S01]  /*02a0*/  FADD R6, R6, 9.9999997473787516356e-06 ;  /* 0x3727c5ac06067421 */ /* 0x004fe20000000000 */
[----:B------:R-:W-:-:S05]  /*02b0*/  FADD R7, R7, 9.9999997473787516356e-06 ;  /* 0x3727c5ac07077421 */ /* 0x000fca0000000000 */
[----:B------:R-:W1:Y:S01]  /*02c0*/  MUFU.SQRT R6, R6 ;  /* 0x0000000600067308 */ /* 0x000e620000002000 */
[----:B------:R-:W-:Y:S01]  /*02d0*/  FADD R20, R2, 9.9999997473787516356e-06 ;  /* 0x3727c5ac02147421 */ /* 0x000fe20000000000 */
[----:B------:R-:W-:-:S06]  /*02e0*/  FADD R3, R3, 9.9999997473787516356e-06 ;  /* 0x3727c5ac03037421 */ /* 0x000fcc0000000000 */
[----:B------:R-:W2:Y:S08]  /*02f0*/  MUFU.SQRT R21, R7 ;  /* 0x0000000700157308 */ /* 0x000eb00000002000 */
[----:B------:R-:W4:Y:S01]  /*0300*/  MUFU.SQRT R26, R20 ;  /* 0x00000014001a7308 */ /* 0x000f220000002000 */
[----:B-1----:R-:W-:-:S07]  /*0310*/  FSETP.GT.AND P6, PT, R6, 8.50705917302346158658e+37, PT ;  /* 0x7e8000000600780b */ /* 0x002fce0003fc4000 */
[----:B0-----:R-:W0:Y:S01]  /*0320*/  MUFU.SQRT R25, R3 ;  /* 0x0000000300197308 */ /* 0x001e220000002000 */
[----:B------:R-:W-:Y:S01]  /*0330*/  HFMA2.MMA R2, -RZ, RZ, 1.625, 0 ;  /* 0x3e800000ff027435 */ /* 0x000fe200000001ff */
[----:B------:R-:W-:Y:S02]  /*0340*/  FSETP.GEU.AND P5, PT, R6, 1.175494350822287508e-38, PT ;  /* 0x008000000600780b */ /* 0x000fe40003fae000 */
[C---:B--2---:R-:W-:Y:S02]  /*0350*/  FSETP.GT.AND P4, PT, R21.reuse, 8.50705917302346158658e+37, PT ;  /* 0x7e8000001500780b */ /* 0x044fe40003f84000 */
[C---:B----4-:R-:W-:Y:S02]  /*0360*/  FSETP.GT.AND P3, PT, R26.reuse, 8.50705917302346158658e+37, PT ;  /* 0x7e8000001a00780b */ /* 0x050fe40003f64000 */
[----:B------:R-:W-:Y:S01]  /*0370*/  FSETP.GEU.AND P0, PT, R26, 1.175494350822287508e-38, PT ;  /* 0x008000001a00780b */ /* 0x000fe20003f0e000 */
[----:B------:R-:W-:Y:S01]  /*0380*/  @P6 FMUL R6, R6, 0.25 ;  /* 0x3e80000006066820 */ /* 0x000fe20000400000 */
[----:B------:R-:W-:-:S02]  /*0390*/  FSETP.GEU.AND P2, PT, R21, 1.175494350822287508e-38, PT ;  /* 0x008000001500780b */ /* 0x000fc40003f4e000 */
[C---:B0-----:R-:W-:Y:S02]  /*03a0*/  FSETP.GT.AND P1, PT, R25.reuse, 8.50705917302346158658e+37, PT ;  /* 0x7e8000001900780b */ /* 0x041fe40003f24000 */
[----:B------:R-:W-:Y:S02]  /*03b0*/  FSEL R3, R2, 1, P6 ;  /* 0x3f80000002037808 */ /* 0x000fe40003000000 */
[----:B------:R-:W-:Y:S01]  /*03c0*/  FSETP.GEU.AND P6, PT, R25, 1.175494350822287508e-38, PT ;  /* 0x008000001900780b */ /* 0x000fe20003fce000 */
[----:B------:R-:W-:Y:S02]  /*03d0*/  @!P5 FMUL R6, R6, 16777216 ;  /* 0x4b8000000606d820 */ /* 0x000fe40000400000 */
[----:B------:R-:W-:Y:S01]  /*03e0*/  @P3 FMUL R26, R26, 0.25 ;  /* 0x3e8000001a1a3820 */ /* 0x000fe20000400000 */
[----:B------:R-:W-:Y:S01]  /*03f0*/  @P4 FMUL R21, R21, 0.25 ;  /* 0x3e80000015154820 */ /* 0x000fe20000400000 */
[----:B------:R-:W0:Y:S02]  /*0400*/  MUFU.RCP R20, R6 ;  /* 0x0000000600147308 */ /* 0x000e240000001000 */
[----:B------:R-:W-:Y:S01]  /*0410*/  @!P0 FMUL R26, R26, 16777216 ;  /* 0x4b8000001a1a8820 */ /* 0x000fe20000400000 */
[----:B------:R-:W-:Y:S01]  /*0420*/  @!P2 FMUL R21, R21, 16777216 ;  /* 0x4b8000001515a820 */ /* 0x000fe20000400000 */
[----:B------:R-:W-:-:S04]  /*0430*/  @P1 FMUL R25, R25, 0.25 ;  /* 0x3e80000019191820 */ /* 0x000fc80000400000 */
[----:B------:R-:W-:Y:S01]  /*0440*/  @!P6 FMUL R25, R25, 16777216 ;  /* 0x4b8000001919e820 */ /* 0x000fe20000400000 */
[----:B------:R-:W1:Y:S01]  /*0450*/  MUFU.RCP R7, R26 ;  /* 0x0000001a00077308 */ /* 0x000e620000001000 */
[----:B------:R-:W-:Y:S01]  /*0460*/  @!P5 FMUL R3, R3, 16777216 ;  /* 0x4b8000000303d820 */ /* 0x000fe20000400000 */
[----:B------:R-:W-:-:S06]  /*0470*/  FSEL R28, R2, 1, P3 ;  /* 0x3f800000021c7808 */ /* 0x000fcc0001800000 */
[----:B------:R-:W2:Y:S01]  /*0480*/  MUFU.RCP R21, R21 ;  /* 0x0000001500157308 */ /* 0x000ea20000001000 */
[----:B------:R-:W-:-:S07]  /*0490*/  FSEL R24, R2, 1, P4 ;  /* 0x3f80000002187808 */ /* 0x000fce0002000000 */
[----:B------:R-:W4:Y:S01]  /*04a0*/  MUFU.RCP R6, R25 ;  /* 0x0000001900067308 */ /* 0x000f220000001000 */
[----:B------:R-:W-:Y:S01]  /*04b0*/  FSEL R27, R2, 1, P1 ;  /* 0x3f800000021b7808 */ /* 0x000fe20000800000 */
[----:B0-----:R-:W-:Y:S01]  /*04c0*/  FMUL R20, R20, R3 ;  /* 0x0000000314147220 */ /* 0x001fe20000400000 */
[----:B------:R-:W-:Y:S01]  /*04d0*/  @!P0 FMUL R28, R28, 16777216 ;  /* 0x4b8000001c1c8820 */ /* 0x000fe20000400000 */
[----:B------:R-:W0:Y:S01]  /*04e0*/  LDC.64 R2, c[0x0][0x210] ;  /* 0x00008400ff027b82 */ /* 0x000e220000000a00 */
[----:B------:R-:W-:Y:S01]  /*04f0*/  @!P2 FMUL R24, R24, 16777216 ;  /* 0x4b8000001818a820 */ /* 0x000fe20000400000 */
[----:B------:R-:W-:Y:S01]  /*0500*/  @!P6 FMUL R27, R27, 16777216 ;  /* 0x4b8000001b1be820 */ /* 0x000fe20000400000 */
[----:B-1----:R-:W-:Y:S01]  /*0510*/  FMUL R7, R7, R28 ;  /* 0x0000001c07077220 */ /* 0x002fe20000400000 */
[----:B------:R-:W-:Y:S01]  /*0520*/  FADD R29, R12, -R16 ;  /* 0x800000100c1d7221 */ /* 0x000fe20000000000 */
[----:B-----5:R-:W-:Y:S01]  /*0530*/  FADD R14, R14, -R18 ;  /* 0x800000120e0e7221 */ /* 0x020fe20000000000 */
[----:B--2---:R-:W-:Y:S01]  /*0540*/  FMUL R21, R21, R24 ;  /* 0x0000001815157220 */ /* 0x004fe20000400000 */
[----:B------:R-:W-:Y:S01]  /*0550*/  FADD R12, R13, -R17 ;  /* 0x800000110d0c7221 */ /* 0x000fe20000000000 */
[----:B------:R-:W-:Y:S01]  /*0560*/  FADD R15, R15, -R19 ;  /* 0x800000130f0f7221 */ /* 0x000fe20000000000 */
[----:B------:R-:W-:Y:S01]  /*0570*/  FMUL R29, R20, R29 ;  /* 0x0000001d141d7220 */ /* 0x000fe20000400000 */
[----:B------:R-:W-:Y:S01]  /*0580*/  FMUL R7, R7, R14 ;  /* 0x0000000e07077220 */ /* 0x000fe20000400000 */
[----:B----4-:R-:W-:Y:S01]  /*0590*/  FMUL R6, R6, R27 ;  /* 0x0000001b06067220 */ /* 0x010fe20000400000 */
[----:B------:R-:W-:Y:S01]  /*05a0*/  FMUL R12, R21, R12 ;  /* 0x0000000c150c7220 */ /* 0x000fe20000400000 */
[----:B---3--:R-:W-:Y:S01]  /*05b0*/  FFMA R4, R22, R29, R4 ;  /* 0x0000001d16047223 */ /* 0x008fe20000000004 */
[----:B------:R-:W-:Y:S01]  /*05c0*/  FFMA R7, R10, R7, R8 ;  /* 0x000000070a077223 */ /* 0x000fe20000000008 */
[----:B------:R-:W-:Y:S01]  /*05d0*/  FMUL R6, R6, R15 ;  /* 0x0000000f06067220 */ /* 0x000fe20000400000 */
[----:B------:R-:W-:-:S03]  /*05e0*/  FFMA R5, R23, R12, R5 ;  /* 0x0000000c17057223 */ /* 0x000fc60000000005 */
[----:B------:R-:W-:Y:S01]  /*05f0*/  FFMA R6, R11, R6, R9 ;  /* 0x000000060b067223 */ /* 0x000fe20000000009 */
[C---:B------:R-:W-:Y:S01]  /*0600*/  FSETP.GEU.AND P0, PT, R4.reuse, -R7, PT ;  /* 0x800000070400720b */ /* 0x040fe20003f0e000 */
[----:B------:R-:W-:Y:S02]  /*0610*/  FADD R4, R4, R7 ;  /* 0x0000000704047221 */ /* 0x000fe40000000000 */
[C---:B------:R-:W-:Y:S01]  /*0620*/  FADD R7, R5.reuse, R6 ;  /* 0x0000000605077221 */ /* 0x040fe20000000000 */
[----:B------:R-:W-:Y:S01]  /*0630*/  FSETP.GEU.AND P1, PT, R5, -R6, PT ;  /* 0x800000060500720b */ /* 0x000fe20003f2e000 */
[----:B0-----:R-:W-:Y:S01]  /*0640*/  IMAD.WIDE R2, R0, 0x4, R2 ;  /* 0x0000000400027825 */ /* 0x001fe200078e0202 */
[----:B------:R-:W-:Y:S02]  /*0650*/  FSEL R4, R4, RZ, P0 ;  /* 0x000000ff04047208 */ /* 0x000fe40000000000 */
[----:B------:R-:W-:-:S05]  /*0660*/  FSEL R5, R7, RZ, P1 ;  /* 0x000000ff07057208 */ /* 0x000fca0000800000 */
[----:B------:R-:W-:Y:S01]  /*0670*/  STG.E.64 desc[UR4][R2.64], R4 ;  /* 0x0000000402007986 */ /* 0x000fe2000c101b04 */
[----:B------:R-:W-:Y:S05]  /*0680*/  EXIT ;  /* 0x000000000000794d */ /* 0x000fea0003800000 */
.L_x_0:
[----:B------:R-:W-:-:S00]  /*0690*/  BRA `(.L_x_0) ;  /* 0xfffffffc00fc7947 */ /* 0x000fc0000383ffff */
[----:B------:R-:W-:-:S00]  /*06a0*/  NOP ;  /* 0x0000000000007918 */ /* 0x000fc00000000000 */
        /* <DEDUP_REMOVED lines=13> */
.L_x_1:


//--------------------- .nv.global.init           --------------------------
	.section	.nv.global.init,"aw",@progbits
.nv.global.init:
	.type		_$_str,@object
	.size		_$_str,(_$_str_$_2 - _$_str)
_$_str:
        /*0000*/ 	.byte	0x5f, 0x5f, 0x43, 0x55, 0x44, 0x41, 0x5f, 0x46, 0x54, 0x5a, 0x00
	.type		_$_str_$_2,@object
	.size		_$_str_$_2,(.L_1 - _$_str_$_2)
_$_str_$_2:
        /*000b*/ 	.byte	0x5f, 0x5f, 0x43, 0x55, 0x44, 0x41, 0x5f, 0x50, 0x52, 0x45, 0x43, 0x5f, 0x53, 0x51, 0x52, 0x54
        /*001b*/ 	.byte	0x00
.L_1:


//--------------------- .nv.constant0.triton_poi_fused__native_batch_norm_legit_no_training_add_relu_20 --------------------------
	.section	.nv.constant0.triton_poi_fused__native_batch_norm_legit_no_training_add_relu_20,"a",@progbits
	.sectionflags	@""
	.align	4
.nv.constant0.triton_poi_fused__native_batch_norm_legit_no_training_add_relu_20:
	.zero		620
